//
// Generated by NVIDIA NVVM Compiler
//
// Compiler Build ID: CL-36424714
// Cuda compilation tools, release 13.0, V13.0.88
// Based on NVVM 20.0.0
//

.version 9.0
.target sm_100
.address_size 64

	// .globl	_Z8zerocopyPKmS0_Pm
// _ZZ8zerocopyPKmS0_PmE4left has been demoted
// _ZZ8zerocopyPKmS0_PmE5right has been demoted

.visible .entry _Z8zerocopyPKmS0_Pm(
	.param .u64 .ptr .align 1 _Z8zerocopyPKmS0_Pm_param_0,
	.param .u64 .ptr .align 1 _Z8zerocopyPKmS0_Pm_param_1,
	.param .u64 .ptr .align 1 _Z8zerocopyPKmS0_Pm_param_2
)
{
	.reg .pred 	%p<3>;
	.reg .b32 	%r<34>;
	.reg .b64 	%rd<66>;
	// demoted variable
	.shared .align 8 .b8 _ZZ8zerocopyPKmS0_PmE4left[2048];
	// demoted variable
	.shared .align 8 .b8 _ZZ8zerocopyPKmS0_PmE5right[2048];
	ld.param.u64 	%rd5, [_Z8zerocopyPKmS0_Pm_param_0];
	ld.param.u64 	%rd6, [_Z8zerocopyPKmS0_Pm_param_1];
	ld.param.u64 	%rd7, [_Z8zerocopyPKmS0_Pm_param_2];
	mov.u32 	%r18, %ctaid.y;
	mov.u32 	%r19, %ntid.y;
	mov.u32 	%r1, %tid.y;
	mad.lo.s32 	%r2, %r18, %r19, %r1;
	mov.u32 	%r20, %ctaid.x;
	mov.u32 	%r21, %ntid.x;
	mul.lo.s32 	%r3, %r20, %r21;
	mov.u32 	%r4, %tid.x;
	add.s32 	%r5, %r3, %r4;
	or.b32  	%r22, %r2, %r5;
	setp.gt.u32 	%p1, %r22, 1023;
	@%p1 bra 	$L__BB0_4;
	shl.b32 	%r24, %r2, 10;
	or.b32  	%r6, %r24, %r4;
	shl.b32 	%r25, %r1, 7;
	mov.u32 	%r26, _ZZ8zerocopyPKmS0_PmE4left;
	add.s32 	%r7, %r26, %r25;
	shl.b32 	%r27, %r4, 3;
	add.s32 	%r8, %r7, %r27;
	shl.b32 	%r28, %r1, 10;
	add.s32 	%r32, %r5, %r28;
	mov.u32 	%r29, _ZZ8zerocopyPKmS0_PmE5right;
	add.s32 	%r11, %r29, %r27;
	add.s32 	%r10, %r11, %r25;
	cvta.to.global.u64 	%rd1, %rd5;
	cvta.to.global.u64 	%rd2, %rd6;
	mov.b64 	%rd65, 0;
	mov.b32 	%r33, 0;
	mov.u32 	%r31, %r6;
$L__BB0_2:
	mul.wide.u32 	%rd9, %r31, 8;
	add.s64 	%rd10, %rd1, %rd9;
	ld.global.u64 	%rd11, [%rd10];
	st.shared.u64 	[%r8], %rd11;
	mul.wide.u32 	%rd12, %r32, 8;
	add.s64 	%rd13, %rd2, %rd12;
	ld.global.u64 	%rd14, [%rd13];
	st.shared.u64 	[%r10], %rd14;
	bar.sync 	0;
	ld.shared.u64 	%rd15, [%r7];
	ld.shared.u64 	%rd16, [%r11];
	mad.lo.s64 	%rd17, %rd16, %rd15, %rd65;
	bar.sync 	0;
	ld.shared.u64 	%rd18, [%r7+8];
	ld.shared.u64 	%rd19, [%r11+128];
	mad.lo.s64 	%rd20, %rd19, %rd18, %rd17;
	bar.sync 	0;
	ld.shared.u64 	%rd21, [%r7+16];
	ld.shared.u64 	%rd22, [%r11+256];
	mad.lo.s64 	%rd23, %rd22, %rd21, %rd20;
	bar.sync 	0;
	ld.shared.u64 	%rd24, [%r7+24];
	ld.shared.u64 	%rd25, [%r11+384];
	mad.lo.s64 	%rd26, %rd25, %rd24, %rd23;
	bar.sync 	0;
	ld.shared.u64 	%rd27, [%r7+32];
	ld.shared.u64 	%rd28, [%r11+512];
	mad.lo.s64 	%rd29, %rd28, %rd27, %rd26;
	bar.sync 	0;
	ld.shared.u64 	%rd30, [%r7+40];
	ld.shared.u64 	%rd31, [%r11+640];
	mad.lo.s64 	%rd32, %rd31, %rd30, %rd29;
	bar.sync 	0;
	ld.shared.u64 	%rd33, [%r7+48];
	ld.shared.u64 	%rd34, [%r11+768];
	mad.lo.s64 	%rd35, %rd34, %rd33, %rd32;
	bar.sync 	0;
	ld.shared.u64 	%rd36, [%r7+56];
	ld.shared.u64 	%rd37, [%r11+896];
	mad.lo.s64 	%rd38, %rd37, %rd36, %rd35;
	bar.sync 	0;
	ld.shared.u64 	%rd39, [%r7+64];
	ld.shared.u64 	%rd40, [%r11+1024];
	mad.lo.s64 	%rd41, %rd40, %rd39, %rd38;
	bar.sync 	0;
	ld.shared.u64 	%rd42, [%r7+72];
	ld.shared.u64 	%rd43, [%r11+1152];
	mad.lo.s64 	%rd44, %rd43, %rd42, %rd41;
	bar.sync 	0;
	ld.shared.u64 	%rd45, [%r7+80];
	ld.shared.u64 	%rd46, [%r11+1280];
	mad.lo.s64 	%rd47, %rd46, %rd45, %rd44;
	bar.sync 	0;
	ld.shared.u64 	%rd48, [%r7+88];
	ld.shared.u64 	%rd49, [%r11+1408];
	mad.lo.s64 	%rd50, %rd49, %rd48, %rd47;
	bar.sync 	0;
	ld.shared.u64 	%rd51, [%r7+96];
	ld.shared.u64 	%rd52, [%r11+1536];
	mad.lo.s64 	%rd53, %rd52, %rd51, %rd50;
	bar.sync 	0;
	ld.shared.u64 	%rd54, [%r7+104];
	ld.shared.u64 	%rd55, [%r11+1664];
	mad.lo.s64 	%rd56, %rd55, %rd54, %rd53;
	bar.sync 	0;
	ld.shared.u64 	%rd57, [%r7+112];
	ld.shared.u64 	%rd58, [%r11+1792];
	mad.lo.s64 	%rd59, %rd58, %rd57, %rd56;
	bar.sync 	0;
	ld.shared.u64 	%rd60, [%r7+120];
	ld.shared.u64 	%rd61, [%r11+1920];
	mad.lo.s64 	%rd65, %rd61, %rd60, %rd59;
	bar.sync 	0;
	add.s32 	%r33, %r33, 1;
	add.s32 	%r32, %r32, 16384;
	add.s32 	%r31, %r31, 16;
	setp.ne.s32 	%p2, %r33, 64;
	@%p2 bra 	$L__BB0_2;
	add.s32 	%r30, %r6, %r3;
	cvta.to.global.u64 	%rd62, %rd7;
	mul.wide.u32 	%rd63, %r30, 8;
	add.s64 	%rd64, %rd62, %rd63;
	st.global.u64 	[%rd64], %rd65;
$L__BB0_4:
	ret;

}


// ===== COMPILED SASS (sm_100) =====

	.target	sm_100

	.elftype	@"ET_EXEC"


//--------------------- .note.nv.tkinfo           --------------------------
	.section	.note.nv.tkinfo,"",@"SHT_NOTE"
	.sectionflags	@"SHF_NOTE_NV_TKINFO"
	.tkinfo
        /*0018*/ 	.word	0x00000002
        /*0030*/ 	.string	""
        /*0030*/ 	.string	"ptxas"
        /*0030*/ 	.string	"Cuda compilation tools, release 13.0, V13.0.88"
        /*0030*/ 	.string	"Build cuda_13.0.r13.0/compiler.36424714_0"
        /*0030*/ 	.string	"-arch sm_100 -m 64 "



//--------------------- .note.nv.cuinfo           --------------------------
	.section	.note.nv.cuinfo,"",@"SHT_NOTE"
	.sectionflags	@"SHF_NOTE_NV_CUINFO"
        /*0018*/ 	.short	0x0002
        /*001a*/ 	.short	0x0064
        /*001c*/ 	.short	0x0082
	.zero		2


//--------------------- .nv.info                  --------------------------
	.section	.nv.info,"",@"SHT_CUDA_INFO"
	.align	4


	//----- nvinfo : EIATTR_REGCOUNT
	.align		4
        /*0000*/ 	.byte	0x04, 0x2f
        /*0002*/ 	.short	(.L_1 - .L_0)
	.align		4
.L_0:
        /*0004*/ 	.word	index@(_Z8zerocopyPKmS0_Pm)
        /*0008*/ 	.word	0x0000001e


	//----- nvinfo : EIATTR_FRAME_SIZE
	.align		4
.L_1:
        /*000c*/ 	.byte	0x04, 0x11
        /*000e*/ 	.short	(.L_3 - .L_2)
	.align		4
.L_2:
        /*0010*/ 	.word	index@(_Z8zerocopyPKmS0_Pm)
        /*0014*/ 	.word	0x00000000


	//----- nvinfo : EIATTR_MIN_STACK_SIZE
	.align		4
.L_3:
        /*0018*/ 	.byte	0x04, 0x12
        /*001a*/ 	.short	(.L_5 - .L_4)
	.align		4
.L_4:
        /*001c*/ 	.word	index@(_Z8zerocopyPKmS0_Pm)
        /*0020*/ 	.word	0x00000000
.L_5:


//--------------------- .nv.compat                --------------------------
	.section	.nv.compat,"",@"SHT_CUDA_COMPAT_INFO"
	.align	4
        /*0000*/ 	.byte	0x02, 0x09, 0x00, 0x00, 0x02, 0x02, 0x01, 0x00, 0x02, 0x05, 0x05, 0x00, 0x03, 0x07, 0x01, 0x01
        /*0010*/ 	.byte	0x02, 0x03, 0x00, 0x00, 0x02, 0x06, 0x01, 0x00, 0x04, 0x0b, 0x08, 0x00, 0x09, 0x00, 0x00, 0x00
        /*0020*/ 	.byte	0x00, 0x00, 0x00, 0x00


//--------------------- .nv.info._Z8zerocopyPKmS0_Pm --------------------------
	.section	.nv.info._Z8zerocopyPKmS0_Pm,"",@"SHT_CUDA_INFO"
	.sectionflags	@""
	.align	4


	//----- nvinfo : EIATTR_CUDA_API_VERSION
	.align		4
        /*0000*/ 	.byte	0x04, 0x37
        /*0002*/ 	.short	(.L_7 - .L_6)
.L_6:
        /*0004*/ 	.word	0x00000082


	//----- nvinfo : EIATTR_KPARAM_INFO
	.align		4
.L_7:
        /*0008*/ 	.byte	0x04, 0x17
        /*000a*/ 	.short	(.L_9 - .L_8)
.L_8:
        /*000c*/ 	.word	0x00000000
        /*0010*/ 	.short	0x0002
        /*0012*/ 	.short	0x0010
        /*0014*/ 	.byte	0x00, 0xf5, 0x21, 0x00


	//----- nvinfo : EIATTR_KPARAM_INFO
	.align		4
.L_9:
        /*0018*/ 	.byte	0x04, 0x17
        /*001a*/ 	.short	(.L_11 - .L_10)
.L_10:
        /*001c*/ 	.word	0x00000000
        /*0020*/ 	.short	0x0001
        /*0022*/ 	.short	0x0008
        /*0024*/ 	.byte	0x00, 0xf5, 0x21, 0x00


	//----- nvinfo : EIATTR_KPARAM_INFO
	.align		4
.L_11:
        /*0028*/ 	.byte	0x04, 0x17
        /*002a*/ 	.short	(.L_13 - .L_12)
.L_12:
        /*002c*/ 	.word	0x00000000
        /*0030*/ 	.short	0x0000
        /*0032*/ 	.short	0x0000
        /*0034*/ 	.byte	0x00, 0xf5, 0x21, 0x00


	//----- nvinfo : EIATTR_SPARSE_MMA_MASK
	.align		4
.L_13:
        /*0038*/ 	.byte	0x03, 0x50
        /*003a*/ 	.short	0x0000


	//----- nvinfo : EIATTR_MAXREG_COUNT
	.align		4
        /*003c*/ 	.byte	0x03, 0x1b
        /*003e*/ 	.short	0x00ff


	//----- nvinfo : EIATTR_NUM_BARRIERS
	.align		4
        /*0040*/ 	.byte	0x02, 0x4c
        /*0042*/ 	.byte	0x01
	.zero		1


	//----- nvinfo : EIATTR_MERCURY_ISA_VERSION
	.align		4
        /*0044*/ 	.byte	0x03, 0x5f
        /*0046*/ 	.short	0x0101


	//----- nvinfo : EIATTR_VRC_CTA_INIT_COUNT
	.align		4
        /*0048*/ 	.byte	0x02, 0x4a
	.zero		1
	.zero		1


	//----- nvinfo : EIATTR_EXIT_INSTR_OFFSETS
	.align		4
        /*004c*/ 	.byte	0x04, 0x1c
        /*004e*/ 	.short	(.L_15 - .L_14)


	//   ....[0]....
.L_14:
        /*0050*/ 	.word	0x000000c0


	//   ....[1]....
        /*0054*/ 	.word	0x000009f0


	//----- nvinfo : EIATTR_CBANK_PARAM_SIZE
	.align		4
.L_15:
        /*0058*/ 	.byte	0x03, 0x19
        /*005a*/ 	.short	0x0018


	//----- nvinfo : EIATTR_PARAM_CBANK
	.align		4
        /*005c*/ 	.byte	0x04, 0x0a
        /*005e*/ 	.short	(.L_17 - .L_16)
	.align		4
.L_16:
        /*0060*/ 	.word	index@(.nv.constant0._Z8zerocopyPKmS0_Pm)
        /*0064*/ 	.short	0x0380
        /*0066*/ 	.short	0x0018


	//----- nvinfo : EIATTR_SW_WAR
	.align		4
.L_17:
        /*0068*/ 	.byte	0x04, 0x36
        /*006a*/ 	.short	(.L_19 - .L_18)
.L_18:
        /*006c*/ 	.word	0x00000008
.L_19:


//--------------------- .nv.callgraph             --------------------------
	.section	.nv.callgraph,"",@"SHT_CUDA_CALLGRAPH"
	.align	4
	.sectionentsize	8
	.align		4
        /*0000*/ 	.word	0x00000000
	.align		4
        /*0004*/ 	.word	0xffffffff
	.align		4
        /*0008*/ 	.word	0x00000000
	.align		4
        /*000c*/ 	.word	0xfffffffe
	.align		4
        /*0010*/ 	.word	0x00000000
	.align		4
        /*0014*/ 	.word	0xfffffffd
	.align		4
        /*0018*/ 	.word	0x00000000
	.align		4
        /*001c*/ 	.word	0xfffffffc


//--------------------- .text._Z8zerocopyPKmS0_Pm --------------------------
	.section	.text._Z8zerocopyPKmS0_Pm,"ax",@progbits
	.align	128
        .global         _Z8zerocopyPKmS0_Pm
        .type           _Z8zerocopyPKmS0_Pm,@function
        .size           _Z8zerocopyPKmS0_Pm,(.L_x_2 - _Z8zerocopyPKmS0_Pm)
        .other          _Z8zerocopyPKmS0_Pm,@"STO_CUDA_ENTRY STV_DEFAULT"
_Z8zerocopyPKmS0_Pm:
.text._Z8zerocopyPKmS0_Pm:
[----:B------:R-:W-:Y:S01]  /*0000*/  LDC R1, c[0x0][0x37c] ;  /* 0x0000df00ff017b82 */ /* 0x000fe20000000800 */
[----:B------:R-:W0:Y:S07]  /*0010*/  S2R R12, SR_TID.Y ;  /* 0x00000000000c7919 */ /* 0x000e2e0000002200 */
[----:B------:R-:W1:Y:S01]  /*0020*/  S2UR UR5, SR_CTAID.X ;  /* 0x00000000000579c3 */ /* 0x000e620000002500 */
[----:B------:R-:W2:Y:S07]  /*0030*/  S2R R24, SR_TID.X ;  /* 0x0000000000187919 */ /* 0x000eae0000002100 */
[----:B------:R-:W0:Y:S08]  /*0040*/  S2UR UR6, SR_CTAID.Y ;  /* 0x00000000000679c3 */ /* 0x000e300000002600 */
[----:B------:R-:W0:Y:S01]  /*0050*/  LDC R0, c[0x0][0x364] ;  /* 0x0000d900ff007b82 */ /* 0x000e220000000800 */
[----:B------:R-:W1:Y:S02]  /*0060*/  LDCU UR4, c[0x0][0x360] ;  /* 0x00006c00ff0477ac */ /* 0x000e640008000800 */
[----:B-1----:R-:W-:Y:S01]  /*0070*/  UIMAD UR5, UR5, UR4, URZ ;  /* 0x00000004050572a4 */ /* 0x002fe2000f8e02ff */
[----:B0-----:R-:W-:-:S05]  /*0080*/  IMAD R0, R0, UR6, R12 ;  /* 0x0000000600007c24 */ /* 0x001fca000f8e020c */
[----:B--2---:R-:W-:-:S04]  /*0090*/  IADD3 R25, PT, PT, R24, UR5, RZ ;  /* 0x0000000518197c10 */ /* 0x004fc8000fffe0ff */
[----:B------:R-:W-:-:S04]  /*00a0*/  LOP3.LUT R2, R0, R25, RZ, 0xfc, !PT ;  /* 0x0000001900027212 */ /* 0x000fc800078efcff */
[----:B------:R-:W-:-:S13]  /*00b0*/  ISETP.GT.U32.AND P0, PT, R2, 0x3ff, PT ;  /* 0x000003ff0200780c */ /* 0x000fda0003f04070 */
[----:B------:R-:W-:Y:S05]  /*00c0*/  @P0 EXIT ;  /* 0x000000000000094d */ /* 0x000fea0003800000 */
[----:B------:R-:W0:Y:S01]  /*00d0*/  S2UR UR7, SR_CgaCtaId ;  /* 0x00000000000779c3 */ /* 0x000e220000008800 */
[----:B------:R-:W-:Y:S01]  /*00e0*/  UMOV UR4, 0x400 ;  /* 0x0000040000047882 */ /* 0x000fe20000000000 */
[----:B------:R-:W-:Y:S01]  /*00f0*/  SHF.L.U32 R3, R0, 0xa, RZ ;  /* 0x0000000a00037819 */ /* 0x000fe200000006ff */
[----:B------:R-:W-:Y:S01]  /*0100*/  UIADD3 UR6, UPT, UPT, UR4, 0x800, URZ ;  /* 0x0000080004067890 */ /* 0x000fe2000fffe0ff */
[----:B------:R-:W-:Y:S02]  /*0110*/  LEA R25, R12, R25, 0xa ;  /* 0x000000190c197211 */ /* 0x000fe400078e50ff */
[----:B------:R-:W-:Y:S02]  /*0120*/  CS2R R10, SRZ ;  /* 0x00000000000a7805 */ /* 0x000fe4000001ff00 */
[----:B------:R-:W-:Y:S01]  /*0130*/  LOP3.LUT R3, R3, R24, RZ, 0xfc, !PT ;  /* 0x0000001803037212 */ /* 0x000fe200078efcff */
[----:B------:R-:W1:Y:S01]  /*0140*/  LDCU.64 UR8, c[0x0][0x358] ;  /* 0x00006b00ff0877ac */ /* 0x000e620008000a00 */
[----:B------:R-:W2:Y:S02]  /*0150*/  LDC.64 R8, c[0x0][0x380] ;  /* 0x0000e000ff087b82 */ /* 0x000ea40000000a00 */
[----:B------:R-:W-:-:S06]  /*0160*/  MOV R2, R3 ;  /* 0x0000000300027202 */ /* 0x000fcc0000000f00 */
[----:B------:R-:W3:Y:S01]  /*0170*/  LDC.64 R6, c[0x0][0x388] ;  /* 0x0000e200ff067b82 */ /* 0x000ee20000000a00 */
[----:B0-----:R-:W-:Y:S02]  /*0180*/  ULEA UR4, UR7, UR4, 0x18 ;  /* 0x0000000407047291 */ /* 0x001fe4000f8ec0ff */
[----:B------:R-:W-:-:S04]  /*0190*/  ULEA UR6, UR7, UR6, 0x18 ;  /* 0x0000000607067291 */ /* 0x000fc8000f8ec0ff */
[----:B------:R-:W-:Y:S01]  /*01a0*/  LEA R4, R12, UR4, 0x7 ;  /* 0x000000040c047c11 */ /* 0x000fe2000f8e38ff */
[----:B------:R-:W-:Y:S01]  /*01b0*/  UMOV UR4, URZ ;  /* 0x000000ff00047c82 */ /* 0x000fe20008000000 */
[C---:B------:R-:W-:Y:S02]  /*01c0*/  LEA R5, R24.reuse, UR6, 0x3 ;  /* 0x0000000618057c11 */ /* 0x040fe4000f8e18ff */
[----:B------:R-:W-:Y:S02]  /*01d0*/  LEA R24, R24, R4, 0x3 ;  /* 0x0000000418187211 */ /* 0x000fe400078e18ff */
[----:B-1----:R-:W-:-:S07]  /*01e0*/  LEA R0, R12, R5, 0x7 ;  /* 0x000000050c007211 */ /* 0x002fce00078e38ff */
.L_x_0:
[----:B--2---:R-:W-:-:S04]  /*01f0*/  IMAD.WIDE.U32 R12, R2, 0x8, R8 ;  /* 0x00000008020c7825 */ /* 0x004fc800078e0008 */
[C---:B---3--:R-:W-:Y:S02]  /*0200*/  IMAD.WIDE.U32 R14, R25.reuse, 0x8, R6 ;  /* 0x00000008190e7825 */ /* 0x048fe400078e0006 */
[----:B------:R-:W2:Y:S04]  /*0210*/  LDG.E.64 R12, desc[UR8][R12.64] ;  /* 0x000000080c0c7981 */ /* 0x000ea8000c1e1b00 */
[----:B------:R-:W3:Y:S01]  /*0220*/  LDG.E.64 R26, desc[UR8][R14.64] ;  /* 0x000000080e1a7981 */ /* 0x000ee2000c1e1b00 */
[----:B------:R-:W-:Y:S01]  /*0230*/  UIADD3 UR4, UPT, UPT, UR4, 0x1, URZ ;  /* 0x0000000104047890 */ /* 0x000fe2000fffe0ff */
[----:B------:R-:W-:Y:S02]  /*0240*/  IADD3 R2, PT, PT, R2, 0x10, RZ ;  /* 0x0000001002027810 */ /* 0x000fe40007ffe0ff */
[----:B------:R-:W-:Y:S01]  /*0250*/  IADD3 R25, PT, PT, R25, 0x4000, RZ ;  /* 0x0000400019197810 */ /* 0x000fe20007ffe0ff */
[----:B------:R-:W-:Y:S01]  /*0260*/  UISETP.NE.AND UP0, UPT, UR4, 0x40, UPT ;  /* 0x000000400400788c */ /* 0x000fe2000bf05270 */
[----:B--2---:R-:W-:Y:S04]  /*0270*/  STS.64 [R24], R12 ;  /* 0x0000000c18007388 */ /* 0x004fe80000000a00 */
[----:B---3--:R-:W-:Y:S01]  /*0280*/  STS.64 [R0], R26 ;  /* 0x0000001a00007388 */ /* 0x008fe20000000a00 */
[----:B------:R-:W-:Y:S06]  /*0290*/  BAR.SYNC.DEFER_BLOCKING 0x0 ;  /* 0x0000000000007b1d */ /* 0x000fec0000010000 */
[----:B------:R-:W-:Y:S04]  /*02a0*/  LDS.64 R22, [R4] ;  /* 0x0000000004167984 */ /* 0x000fe80000000a00 */
[----:B------:R-:W0:Y:S01]  /*02b0*/  LDS.64 R20, [R5] ;  /* 0x0000000005147984 */ /* 0x000e220000000a00 */
[----:B------:R-:W-:Y:S06]  /*02c0*/  BAR.SYNC.DEFER_BLOCKING 0x0 ;  /* 0x0000000000007b1d */ /* 0x000fec0000010000 */
[----:B------:R-:W-:Y:S04]  /*02d0*/  LDS.64 R18, [R4+0x8] ;  /* 0x0000080004127984 */ /* 0x000fe80000000a00 */
[----:B------:R-:W1:Y:S01]  /*02e0*/  LDS.64 R16, [R5+0x80] ;  /* 0x0000800005107984 */ /* 0x000e620000000a00 */
[----:B------:R-:W-:Y:S01]  /*02f0*/  BAR.SYNC.DEFER_BLOCKING 0x0 ;  /* 0x0000000000007b1d */ /* 0x000fe20000010000 */
[----:B0-----:R-:W-:-:S02]  /*0300*/  IMAD R21, R21, R22, RZ ;  /* 0x0000001615157224 */ /* 0x001fc400078e02ff */
[----:B------:R-:W-:-:S04]  /*0310*/  IMAD.WIDE.U32 R10, R22, R20, R10 ;  /* 0x00000014160a7225 */ /* 0x000fc800078e000a */
[----:B------:R-:W-:-:S05]  /*0320*/  IMAD R21, R23, R20, R21 ;  /* 0x0000001417157224 */ /* 0x000fca00078e0215 */
[----:B------:R-:W-:Y:S01]  /*0330*/  IADD3 R11, PT, PT, R11, R21, RZ ;  /* 0x000000150b0b7210 */ /* 0x000fe20007ffe0ff */
[----:B------:R-:W-:Y:S04]  /*0340*/  LDS.64 R14, [R4+0x10] ;  /* 0x00001000040e7984 */ /* 0x000fe80000000a00 */
[----:B------:R-:W0:Y:S01]  /*0350*/  LDS.64 R12, [R5+0x100] ;  /* 0x00010000050c7984 */ /* 0x000e220000000a00 */
[----:B------:R-:W-:Y:S01]  /*0360*/  BAR.SYNC.DEFER_BLOCKING 0x0 ;  /* 0x0000000000007b1d */ /* 0x000fe20000010000 */
[----:B-1----:R-:W-:-:S04]  /*0370*/  IMAD R17, R17, R18, RZ ;  /* 0x0000001211117224 */ /* 0x002fc800078e02ff */
[-C--:B------:R-:W-:Y:S02]  /*0380*/  IMAD R17, R19, R16.reuse, R17 ;  /* 0x0000001013117224 */ /* 0x080fe400078e0211 */
[----:B------:R-:W-:-:S05]  /*0390*/  IMAD.WIDE.U32 R18, R18, R16, R10 ;  /* 0x0000001012127225 */ /* 0x000fca00078e000a */
[----:B------:R-:W-:Y:S01]  /*03a0*/  IADD3 R19, PT, PT, R19, R17, RZ ;  /* 0x0000001113137210 */ /* 0x000fe20007ffe0ff */
[----:B------:R-:W-:Y:S04]  /*03b0*/  LDS.64 R22, [R4+0x18] ;  /* 0x0000180004167984 */ /* 0x000fe80000000a00 */
[----:B------:R-:W1:Y:S01]  /*03c0*/  LDS.64 R20, [R5+0x180] ;  /* 0x0001800005147984 */ /* 0x000e620000000a00 */
[----:B------:R-:W-:Y:S01]  /*03d0*/  BAR.SYNC.DEFER_BLOCKING 0x0 ;  /* 0x0000000000007b1d */ /* 0x000fe20000010000 */
[----:B0-----:R-:W-:Y:S02]  /*03e0*/  IMAD R13, R13, R14, RZ ;  /* 0x0000000e0d0d7224 */ /* 0x001fe400078e02ff */
[----:B------:R-:W-:-:S04]  /*03f0*/  IMAD.WIDE.U32 R18, R14, R12, R18 ;  /* 0x0000000c0e127225 */ /* 0x000fc800078e0012 */
[----:B------:R-:W-:-:S05]  /*0400*/  IMAD R13, R15, R12, R13 ;  /* 0x0000000c0f0d7224 */ /* 0x000fca00078e020d */
[----:B------:R-:W-:Y:S01]  /*0410*/  IADD3 R19, PT, PT, R19, R13, RZ ;  /* 0x0000000d13137210 */ /* 0x000fe20007ffe0ff */
[----:B------:R-:W-:Y:S04]  /*0420*/  LDS.64 R16, [R4+0x20] ;  /* 0x0000200004107984 */ /* 0x000fe80000000a00 */
[----:B------:R-:W0:Y:S01]  /*0430*/  LDS.64 R10, [R5+0x200] ;  /* 0x00020000050a7984 */ /* 0x000e220000000a00 */
[----:B------:R-:W-:Y:S01]  /*0440*/  BAR.SYNC.DEFER_BLOCKING 0x0 ;  /* 0x0000000000007b1d */ /* 0x000fe20000010000 */
[----:B-1----:R-:W-:Y:S02]  /*0450*/  IMAD R21, R21, R22, RZ ;  /* 0x0000001615157224 */ /* 0x002fe400078e02ff */
[----:B------:R-:W-:-:S04]  /*0460*/  IMAD.WIDE.U32 R18, R22, R20, R18 ;  /* 0x0000001416127225 */ /* 0x000fc800078e0012 */
[----:B------:R-:W-:-:S05]  /*0470*/  IMAD R21, R23, R20, R21 ;  /* 0x0000001417157224 */ /* 0x000fca00078e0215 */
        /* <DEDUP_REMOVED lines=46> */
[----:B0-----:R-:W-:-:S04]  /*0760*/  IMAD R17, R17, R18, RZ ;  /* 0x0000001211117224 */ /* 0x001fc800078e02ff */
[-C--:B------:R-:W-:Y:S02]  /*0770*/  IMAD R19, R19, R16.reuse, R17 ;  /* 0x0000001013137224 */ /* 0x080fe400078e0211 */
[----:B------:R-:W-:-:S05]  /*0780*/  IMAD.WIDE.U32 R16, R18, R16, R10 ;  /* 0x0000001012107225 */ /* 0x000fca00078e000a */
[----:B------:R-:W-:Y:S01]  /*0790*/  IADD3 R17, PT, PT, R17, R19, RZ ;  /* 0x0000001311117210 */ /* 0x000fe20007ffe0ff */
[----:B------:R-:W-:Y:S04]  /*07a0*/  LDS.64 R22, [R4+0x60] ;  /* 0x0000600004167984 */ /* 0x000fe80000000a00 */
[----:B------:R-:W0:Y:S01]  /*07b0*/  LDS.64 R20, [R5+0x600] ;  /* 0x0006000005147984 */ /* 0x000e220000000a00 */
[----:B-1----:R-:W-:Y:S02]  /*07c0*/  IMAD R11, R13, R14, RZ ;  /* 0x0000000e0d0b7224 */ /* 0x002fe400078e02ff */
[-C--:B------:R-:W-:Y:S01]  /*07d0*/  IMAD.WIDE.U32 R18, R14, R12.reuse, R16 ;  /* 0x0000000c0e127225 */ /* 0x080fe200078e0010 */
[----:B------:R-:W-:Y:S03]  /*07e0*/  BAR.SYNC.DEFER_BLOCKING 0x0 ;  /* 0x0000000000007b1d */ /* 0x000fe60000010000 */
[----:B------:R-:W-:-:S05]  /*07f0*/  IMAD R15, R15, R12, R11 ;  /* 0x0000000c0f0f7224 */ /* 0x000fca00078e020b */
[----:B------:R-:W-:Y:S01]  /*0800*/  IADD3 R19, PT, PT, R19, R15, RZ ;  /* 0x0000000f13137210 */ /* 0x000fe20007ffe0ff */
[----:B------:R-:W-:Y:S04]  /*0810*/  LDS.64 R10, [R4+0x68] ;  /* 0x00006800040a7984 */ /* 0x000fe80000000a00 */
[----:B------:R-:W1:Y:S01]  /*0820*/  LDS.64 R12, [R5+0x680] ;  /* 0x00068000050c7984 */ /* 0x000e620000000a00 */
[----:B0-----:R-:W-:Y:S02]  /*0830*/  IMAD R27, R21, R22, RZ ;  /* 0x00000016151b7224 */ /* 0x001fe400078e02ff */
[-C--:B------:R-:W-:Y:S01]  /*0840*/  IMAD.WIDE.U32 R18, R22, R20.reuse, R18 ;  /* 0x0000001416127225 */ /* 0x080fe200078e0012 */
[----:B------:R-:W-:Y:S03]  /*0850*/  BAR.SYNC.DEFER_BLOCKING 0x0 ;  /* 0x0000000000007b1d */ /* 0x000fe60000010000 */
        /* <DEDUP_REMOVED lines=11> */
[----:B0-----:R-:W-:Y:S02]  /*0910*/  IMAD R13, R17, R14, RZ ;  /* 0x0000000e110d7224 */ /* 0x001fe400078e02ff */
[----:B------:R-:W-:-:S04]  /*0920*/  IMAD.WIDE.U32 R10, R14, R16, R10 ;  /* 0x000000100e0a7225 */ /* 0x000fc800078e000a */
[----:B------:R-:W-:-:S05]  /*0930*/  IMAD R13, R15, R16, R13 ;  /* 0x000000100f0d7224 */ /* 0x000fca00078e020d */
[----:B------:R-:W-:Y:S01]  /*0940*/  IADD3 R11, PT, PT, R11, R13, RZ ;  /* 0x0000000d0b0b7210 */ /* 0x000fe20007ffe0ff */
[----:B-1----:R-:W-:Y:S02]  /*0950*/  IMAD R15, R23, R20, RZ ;  /* 0x00000014170f7224 */ /* 0x002fe400078e02ff */
[----:B------:R-:W-:-:S04]  /*0960*/  IMAD.WIDE.U32 R10, R20, R22, R10 ;  /* 0x00000016140a7225 */ /* 0x000fc800078e000a */
[----:B------:R-:W-:-:S05]  /*0970*/  IMAD R15, R21, R22, R15 ;  /* 0x00000016150f7224 */ /* 0x000fca00078e020f */
[----:B------:R-:W-:Y:S01]  /*0980*/  IADD3 R11, PT, PT, R11, R15, RZ ;  /* 0x0000000f0b0b7210 */ /* 0x000fe20007ffe0ff */
[----:B------:R-:W-:Y:S06]  /*0990*/  BAR.SYNC.DEFER_BLOCKING 0x0 ;  /* 0x0000000000007b1d */ /* 0x000fec0000010000 */
[----:B------:R-:W-:Y:S05]  /*09a0*/  BRA.U UP0, `(.L_x_0) ;  /* 0xfffffff900107547 */ /* 0x000fea000b83ffff */
[----:B------:R-:W0:Y:S01]  /*09b0*/  LDC.64 R4, c[0x0][0x390] ;  /* 0x0000e400ff047b82 */ /* 0x000e220000000a00 */
[----:B------:R-:W-:-:S05]  /*09c0*/  IADD3 R3, PT, PT, R3, UR5, RZ ;  /* 0x0000000503037c10 */ /* 0x000fca000fffe0ff */
[----:B0-----:R-:W-:-:S05]  /*09d0*/  IMAD.WIDE.U32 R2, R3, 0x8, R4 ;  /* 0x0000000803027825 */ /* 0x001fca00078e0004 */
[----:B------:R-:W-:Y:S01]  /*09e0*/  STG.E.64 desc[UR8][R2.64], R10 ;  /* 0x0000000a02007986 */ /* 0x000fe2000c101b08 */
[----:B------:R-:W-:Y:S05]  /*09f0*/  EXIT ;  /* 0x000000000000794d */ /* 0x000fea0003800000 */
.L_x_1:
[----:B------:R-:W-:-:S00]  /*0a00*/  BRA `(.L_x_1) ;  /* 0xfffffffc00fc7947 */ /* 0x000fc0000383ffff */
[----:B------:R-:W-:-:S00]  /*0a10*/  NOP ;  /* 0x0000000000007918 */ /* 0x000fc00000000000 */
        /* <DEDUP_REMOVED lines=14> */
.L_x_2:


//--------------------- .nv.shared._Z8zerocopyPKmS0_Pm --------------------------
	.section	.nv.shared._Z8zerocopyPKmS0_Pm,"aw",@nobits
	.sectionflags	@""
	.align	8
.nv.shared._Z8zerocopyPKmS0_Pm:
	.zero		5120


//--------------------- .nv.shared.reserved.0     --------------------------
	.section	.nv.shared.reserved.0,"aw",@nobits
	.weak		__nv_reservedSMEM_offset_0_alias
	.size		__nv_reservedSMEM_offset_0_alias, 0, 64
	.other		__nv_reservedSMEM_offset_0_alias,@"STO_CUDA_RESERVED_SHARED STV_DEFAULT"
__nv_reservedSMEM_offset_0_alias:
	.zero		0
	.zero		64


//--------------------- .nv.constant0._Z8zerocopyPKmS0_Pm --------------------------
	.section	.nv.constant0._Z8zerocopyPKmS0_Pm,"a",@progbits
	.sectionflags	@""
	.align	4
.nv.constant0._Z8zerocopyPKmS0_Pm:
	.zero		920


//--------------------- SYMBOLS --------------------------

	.type		.nv.reservedSmem.offset0,@object
	.size		.nv.reservedSmem.offset0,0x4
	.type		.nv.reservedSmem.cap,@object
	.size		.nv.reservedSmem.cap,0x4
